//
// Generated by NVIDIA NVVM Compiler
//
// Compiler Build ID: CL-36424714
// Cuda compilation tools, release 13.0, V13.0.88
// Based on NVVM 20.0.0
//

.version 9.0
.target sm_100
.address_size 64

	// .globl	_Z8warptileILi128ELi128ELi16ELi64ELi64ELi1ELi1ELi1ELi16ELi8ELi1EEviiiPfS0_S0_

.visible .entry _Z8warptileILi128ELi128ELi16ELi64ELi64ELi1ELi1ELi1ELi16ELi8ELi1EEviiiPfS0_S0_(
	.param .u32 _Z8warptileILi128ELi128ELi16ELi64ELi64ELi1ELi1ELi1ELi16ELi8ELi1EEviiiPfS0_S0__param_0,
	.param .u32 _Z8warptileILi128ELi128ELi16ELi64ELi64ELi1ELi1ELi1ELi16ELi8ELi1EEviiiPfS0_S0__param_1,
	.param .u32 _Z8warptileILi128ELi128ELi16ELi64ELi64ELi1ELi1ELi1ELi16ELi8ELi1EEviiiPfS0_S0__param_2,
	.param .u64 .ptr .align 1 _Z8warptileILi128ELi128ELi16ELi64ELi64ELi1ELi1ELi1ELi16ELi8ELi1EEviiiPfS0_S0__param_3,
	.param .u64 .ptr .align 1 _Z8warptileILi128ELi128ELi16ELi64ELi64ELi1ELi1ELi1ELi16ELi8ELi1EEviiiPfS0_S0__param_4,
	.param .u64 .ptr .align 1 _Z8warptileILi128ELi128ELi16ELi64ELi64ELi1ELi1ELi1ELi16ELi8ELi1EEviiiPfS0_S0__param_5
)
{
	.reg .pred 	%p<6>;
	.reg .b32 	%r<17>;

	ld.param.u32 	%r9, [_Z8warptileILi128ELi128ELi16ELi64ELi64ELi1ELi1ELi1ELi16ELi8ELi1EEviiiPfS0_S0__param_2];
	shr.s32 	%r10, %r9, 31;
	shr.u32 	%r11, %r10, 28;
	add.s32 	%r12, %r9, %r11;
	shr.s32 	%r1, %r12, 4;
	setp.lt.s32 	%p1, %r9, 16;
	@%p1 bra 	$L__BB0_7;
	add.s32 	%r13, %r1, -1;
	and.b32  	%r2, %r1, 3;
	setp.lt.u32 	%p2, %r13, 3;
	@%p2 bra 	$L__BB0_4;
	and.b32  	%r14, %r1, 134217724;
	neg.s32 	%r15, %r14;
$L__BB0_3:
	barrier.sync 	0;
	barrier.sync 	0;
	barrier.sync 	0;
	barrier.sync 	0;
	add.s32 	%r15, %r15, 4;
	setp.ne.s32 	%p3, %r15, 0;
	@%p3 bra 	$L__BB0_3;
$L__BB0_4:
	setp.eq.s32 	%p4, %r2, 0;
	@%p4 bra 	$L__BB0_7;
	neg.s32 	%r16, %r2;
$L__BB0_6:
	.pragma "nounroll";
	barrier.sync 	0;
	add.s32 	%r16, %r16, 1;
	setp.ne.s32 	%p5, %r16, 0;
	@%p5 bra 	$L__BB0_6;
$L__BB0_7:
	ret;

}


// ===== COMPILED SASS (sm_100) =====

	.target	sm_100

	.elftype	@"ET_EXEC"


//--------------------- .note.nv.tkinfo           --------------------------
	.section	.note.nv.tkinfo,"",@"SHT_NOTE"
	.sectionflags	@"SHF_NOTE_NV_TKINFO"
	.tkinfo
        /*0018*/ 	.word	0x00000002
        /*0030*/ 	.string	""
        /*0030*/ 	.string	"ptxas"
        /*0030*/ 	.string	"Cuda compilation tools, release 13.0, V13.0.88"
        /*0030*/ 	.string	"Build cuda_13.0.r13.0/compiler.36424714_0"
        /*0030*/ 	.string	"-arch sm_100 -m 64 "



//--------------------- .note.nv.cuinfo           --------------------------
	.section	.note.nv.cuinfo,"",@"SHT_NOTE"
	.sectionflags	@"SHF_NOTE_NV_CUINFO"
        /*0018*/ 	.short	0x0002
        /*001a*/ 	.short	0x0064
        /*001c*/ 	.short	0x0082
	.zero		2


//--------------------- .nv.info                  --------------------------
	.section	.nv.info,"",@"SHT_CUDA_INFO"
	.align	4


	//----- nvinfo : EIATTR_REGCOUNT
	.align		4
        /*0000*/ 	.byte	0x04, 0x2f
        /*0002*/ 	.short	(.L_1 - .L_0)
	.align		4
.L_0:
        /*0004*/ 	.word	index@(_Z8warptileILi128ELi128ELi16ELi64ELi64ELi1ELi1ELi1ELi16ELi8ELi1EEviiiPfS0_S0_)
        /*0008*/ 	.word	0x00000006


	//----- nvinfo : EIATTR_FRAME_SIZE
	.align		4
.L_1:
        /*000c*/ 	.byte	0x04, 0x11
        /*000e*/ 	.short	(.L_3 - .L_2)
	.align		4
.L_2:
        /*0010*/ 	.word	index@(_Z8warptileILi128ELi128ELi16ELi64ELi64ELi1ELi1ELi1ELi16ELi8ELi1EEviiiPfS0_S0_)
        /*0014*/ 	.word	0x00000000


	//----- nvinfo : EIATTR_MIN_STACK_SIZE
	.align		4
.L_3:
        /*0018*/ 	.byte	0x04, 0x12
        /*001a*/ 	.short	(.L_5 - .L_4)
	.align		4
.L_4:
        /*001c*/ 	.word	index@(_Z8warptileILi128ELi128ELi16ELi64ELi64ELi1ELi1ELi1ELi16ELi8ELi1EEviiiPfS0_S0_)
        /*0020*/ 	.word	0x00000000
.L_5:


//--------------------- .nv.compat                --------------------------
	.section	.nv.compat,"",@"SHT_CUDA_COMPAT_INFO"
	.align	4
        /*0000*/ 	.byte	0x02, 0x09, 0x00, 0x00, 0x02, 0x02, 0x01, 0x00, 0x02, 0x05, 0x05, 0x00, 0x03, 0x07, 0x01, 0x01
        /*0010*/ 	.byte	0x02, 0x03, 0x00, 0x00, 0x02, 0x06, 0x01, 0x00, 0x04, 0x0b, 0x08, 0x00, 0x09, 0x00, 0x00, 0x00
        /*0020*/ 	.byte	0x00, 0x00, 0x00, 0x00


//--------------------- .nv.info._Z8warptileILi128ELi128ELi16ELi64ELi64ELi1ELi1ELi1ELi16ELi8ELi1EEviiiPfS0_S0_ --------------------------
	.section	.nv.info._Z8warptileILi128ELi128ELi16ELi64ELi64ELi1ELi1ELi1ELi16ELi8ELi1EEviiiPfS0_S0_,"",@"SHT_CUDA_INFO"
	.sectionflags	@""
	.align	4


	//----- nvinfo : EIATTR_CUDA_API_VERSION
	.align		4
        /*0000*/ 	.byte	0x04, 0x37
        /*0002*/ 	.short	(.L_7 - .L_6)
.L_6:
        /*0004*/ 	.word	0x00000082


	//----- nvinfo : EIATTR_KPARAM_INFO
	.align		4
.L_7:
        /*0008*/ 	.byte	0x04, 0x17
        /*000a*/ 	.short	(.L_9 - .L_8)
.L_8:
        /*000c*/ 	.word	0x00000000
        /*0010*/ 	.short	0x0005
        /*0012*/ 	.short	0x0020
        /*0014*/ 	.byte	0x00, 0xf5, 0x21, 0x00


	//----- nvinfo : EIATTR_KPARAM_INFO
	.align		4
.L_9:
        /*0018*/ 	.byte	0x04, 0x17
        /*001a*/ 	.short	(.L_11 - .L_10)
.L_10:
        /*001c*/ 	.word	0x00000000
        /*0020*/ 	.short	0x0004
        /*0022*/ 	.short	0x0018
        /*0024*/ 	.byte	0x00, 0xf5, 0x21, 0x00


	//----- nvinfo : EIATTR_KPARAM_INFO
	.align		4
.L_11:
        /*0028*/ 	.byte	0x04, 0x17
        /*002a*/ 	.short	(.L_13 - .L_12)
.L_12:
        /*002c*/ 	.word	0x00000000
        /*0030*/ 	.short	0x0003
        /*0032*/ 	.short	0x0010
        /*0034*/ 	.byte	0x00, 0xf5, 0x21, 0x00


	//----- nvinfo : EIATTR_KPARAM_INFO
	.align		4
.L_13:
        /*0038*/ 	.byte	0x04, 0x17
        /*003a*/ 	.short	(.L_15 - .L_14)
.L_14:
        /*003c*/ 	.word	0x00000000
        /*0040*/ 	.short	0x0002
        /*0042*/ 	.short	0x0008
        /*0044*/ 	.byte	0x00, 0xf0, 0x11, 0x00


	//----- nvinfo : EIATTR_KPARAM_INFO
	.align		4
.L_15:
        /*0048*/ 	.byte	0x04, 0x17
        /*004a*/ 	.short	(.L_17 - .L_16)
.L_16:
        /*004c*/ 	.word	0x00000000
        /*0050*/ 	.short	0x0001
        /*0052*/ 	.short	0x0004
        /*0054*/ 	.byte	0x00, 0xf0, 0x11, 0x00


	//----- nvinfo : EIATTR_KPARAM_INFO
	.align		4
.L_17:
        /*0058*/ 	.byte	0x04, 0x17
        /*005a*/ 	.short	(.L_19 - .L_18)
.L_18:
        /*005c*/ 	.word	0x00000000
        /*0060*/ 	.short	0x0000
        /*0062*/ 	.short	0x0000
        /*0064*/ 	.byte	0x00, 0xf0, 0x11, 0x00


	//----- nvinfo : EIATTR_SPARSE_MMA_MASK
	.align		4
.L_19:
        /*0068*/ 	.byte	0x03, 0x50
        /*006a*/ 	.short	0x0000


	//----- nvinfo : EIATTR_MAXREG_COUNT
	.align		4
        /*006c*/ 	.byte	0x03, 0x1b
        /*006e*/ 	.short	0x00ff


	//----- nvinfo : EIATTR_NUM_BARRIERS
	.align		4
        /*0070*/ 	.byte	0x02, 0x4c
        /*0072*/ 	.byte	0x01
	.zero		1


	//----- nvinfo : EIATTR_MERCURY_ISA_VERSION
	.align		4
        /*0074*/ 	.byte	0x03, 0x5f
        /*0076*/ 	.short	0x0101


	//----- nvinfo : EIATTR_COOP_GROUP_MASK_REGIDS
	.align		4
        /*0078*/ 	.byte	0x04, 0x29
        /*007a*/ 	.short	(.L_21 - .L_20)


	//   ....[0]....
.L_20:
        /*007c*/ 	.word	0xffffffff


	//   ....[1]....
        /*0080*/ 	.word	0xffffffff


	//   ....[2]....
        /*0084*/ 	.word	0xffffffff


	//   ....[3]....
        /*0088*/ 	.word	0xffffffff


	//   ....[4]....
        /*008c*/ 	.word	0xffffffff


	//   ....[5]....
        /*0090*/ 	.word	0xffffffff


	//   ....[6]....
        /*0094*/ 	.word	0xffffffff


	//   ....[7]....
        /*0098*/ 	.word	0xffffffff


	//   ....[8]....
        /*009c*/ 	.word	0xffffffff


	//   ....[9]....
        /*00a0*/ 	.word	0xffffffff


	//   ....[10]....
        /*00a4*/ 	.word	0xffffffff


	//   ....[11]....
        /*00a8*/ 	.word	0xffffffff


	//   ....[12]....
        /*00ac*/ 	.word	0xffffffff


	//   ....[13]....
        /*00b0*/ 	.word	0xffffffff


	//   ....[14]....
        /*00b4*/ 	.word	0xffffffff


	//   ....[15]....
        /*00b8*/ 	.word	0xffffffff


	//   ....[16]....
        /*00bc*/ 	.word	0xffffffff


	//   ....[17]....
        /*00c0*/ 	.word	0xffffffff


	//   ....[18]....
        /*00c4*/ 	.word	0xffffffff


	//   ....[19]....
        /*00c8*/ 	.word	0xffffffff


	//   ....[20]....
        /*00cc*/ 	.word	0xffffffff


	//   ....[21]....
        /*00d0*/ 	.word	0xffffffff


	//   ....[22]....
        /*00d4*/ 	.word	0xffffffff


	//   ....[23]....
        /*00d8*/ 	.word	0xffffffff


	//   ....[24]....
        /*00dc*/ 	.word	0xffffffff


	//   ....[25]....
        /*00e0*/ 	.word	0xffffffff


	//   ....[26]....
        /*00e4*/ 	.word	0xffffffff


	//   ....[27]....
        /*00e8*/ 	.word	0xffffffff


	//   ....[28]....
        /*00ec*/ 	.word	0xffffffff


	//----- nvinfo : EIATTR_COOP_GROUP_INSTR_OFFSETS
	.align		4
.L_21:
        /*00f0*/ 	.byte	0x04, 0x28
        /*00f2*/ 	.short	(.L_23 - .L_22)


	//   ....[0]....
.L_22:
        /*00f4*/ 	.word	0x00000150


	//   ....[1]....
        /*00f8*/ 	.word	0x00000160


	//   ....[2]....
        /*00fc*/ 	.word	0x00000170


	//   ....[3]....
        /*0100*/ 	.word	0x00000180


	//   ....[4]....
        /*0104*/ 	.word	0x00000190


	//   ....[5]....
        /*0108*/ 	.word	0x000001a0


	//   ....[6]....
        /*010c*/ 	.word	0x000001b0


	//   ....[7]....
        /*0110*/ 	.word	0x000001c0


	//   ....[8]....
        /*0114*/ 	.word	0x000001d0


	//   ....[9]....
        /*0118*/ 	.word	0x000001e0


	//   ....[10]....
        /*011c*/ 	.word	0x000001f0


	//   ....[11]....
        /*0120*/ 	.word	0x00000200


	//   ....[12]....
        /*0124*/ 	.word	0x00000210


	//   ....[13]....
        /*0128*/ 	.word	0x00000220


	//   ....[14]....
        /*012c*/ 	.word	0x00000230


	//   ....[15]....
        /*0130*/ 	.word	0x00000240


	//   ....[16]....
        /*0134*/ 	.word	0x000002a0


	//   ....[17]....
        /*0138*/ 	.word	0x000002b0


	//   ....[18]....
        /*013c*/ 	.word	0x000002c0


	//   ....[19]....
        /*0140*/ 	.word	0x000002d0


	//   ....[20]....
        /*0144*/ 	.word	0x000002e0


	//   ....[21]....
        /*0148*/ 	.word	0x000002f0


	//   ....[22]....
        /*014c*/ 	.word	0x00000300


	//   ....[23]....
        /*0150*/ 	.word	0x00000310


	//   ....[24]....
        /*0154*/ 	.word	0x00000370


	//   ....[25]....
        /*0158*/ 	.word	0x00000380


	//   ....[26]....
        /*015c*/ 	.word	0x00000390


	//   ....[27]....
        /*0160*/ 	.word	0x000003a0


	//   ....[28]....
        /*0164*/ 	.word	0x00000410


	//----- nvinfo : EIATTR_VRC_CTA_INIT_COUNT
	.align		4
.L_23:
        /*0168*/ 	.byte	0x02, 0x4a
	.zero		1
	.zero		1


	//----- nvinfo : EIATTR_EXIT_INSTR_OFFSETS
	.align		4
        /*016c*/ 	.byte	0x04, 0x1c
        /*016e*/ 	.short	(.L_25 - .L_24)


	//   ....[0]....
.L_24:
        /*0170*/ 	.word	0x00000050


	//   ....[1]....
        /*0174*/ 	.word	0x000003e0


	//   ....[2]....
        /*0178*/ 	.word	0x00000440


	//----- nvinfo : EIATTR_CBANK_PARAM_SIZE
	.align		4
.L_25:
        /*017c*/ 	.byte	0x03, 0x19
        /*017e*/ 	.short	0x0028


	//----- nvinfo : EIATTR_PARAM_CBANK
	.align		4
        /*0180*/ 	.byte	0x04, 0x0a
        /*0182*/ 	.short	(.L_27 - .L_26)
	.align		4
.L_26:
        /*0184*/ 	.word	index@(.nv.constant0._Z8warptileILi128ELi128ELi16ELi64ELi64ELi1ELi1ELi1ELi16ELi8ELi1EEviiiPfS0_S0_)
        /*0188*/ 	.short	0x0380
        /*018a*/ 	.short	0x0028


	//----- nvinfo : EIATTR_SW_WAR
	.align		4
.L_27:
        /*018c*/ 	.byte	0x04, 0x36
        /*018e*/ 	.short	(.L_29 - .L_28)
.L_28:
        /*0190*/ 	.word	0x00000008
.L_29:


//--------------------- .nv.callgraph             --------------------------
	.section	.nv.callgraph,"",@"SHT_CUDA_CALLGRAPH"
	.align	4
	.sectionentsize	8
	.align		4
        /*0000*/ 	.word	0x00000000
	.align		4
        /*0004*/ 	.word	0xffffffff
	.align		4
        /*0008*/ 	.word	0x00000000
	.align		4
        /*000c*/ 	.word	0xfffffffe
	.align		4
        /*0010*/ 	.word	0x00000000
	.align		4
        /*0014*/ 	.word	0xfffffffd
	.align		4
        /*0018*/ 	.word	0x00000000
	.align		4
        /*001c*/ 	.word	0xfffffffc


//--------------------- .text._Z8warptileILi128ELi128ELi16ELi64ELi64ELi1ELi1ELi1ELi16ELi8ELi1EEviiiPfS0_S0_ --------------------------
	.section	.text._Z8warptileILi128ELi128ELi16ELi64ELi64ELi1ELi1ELi1ELi16ELi8ELi1EEviiiPfS0_S0_,"ax",@progbits
	.align	128
        .global         _Z8warptileILi128ELi128ELi16ELi64ELi64ELi1ELi1ELi1ELi16ELi8ELi1EEviiiPfS0_S0_
        .type           _Z8warptileILi128ELi128ELi16ELi64ELi64ELi1ELi1ELi1ELi16ELi8ELi1EEviiiPfS0_S0_,@function
        .size           _Z8warptileILi128ELi128ELi16ELi64ELi64ELi1ELi1ELi1ELi16ELi8ELi1EEviiiPfS0_S0_,(.L_x_7 - _Z8warptileILi128ELi128ELi16ELi64ELi64ELi1ELi1ELi1ELi16ELi8ELi1EEviiiPfS0_S0_)
        .other          _Z8warptileILi128ELi128ELi16ELi64ELi64ELi1ELi1ELi1ELi16ELi8ELi1EEviiiPfS0_S0_,@"STO_CUDA_ENTRY STV_DEFAULT"
_Z8warptileILi128ELi128ELi16ELi64ELi64ELi1ELi1ELi1ELi16ELi8ELi1EEviiiPfS0_S0_:
.text._Z8warptileILi128ELi128ELi16ELi64ELi64ELi1ELi1ELi1ELi16ELi8ELi1EEviiiPfS0_S0_:
[----:B------:R-:W-:Y:S08]  /*0000*/  LDC R1, c[0x0][0x37c] ;  /* 0x0000df00ff017b82 */ /* 0x000ff00000000800 */
[----:B------:R-:W0:Y:S02]  /*0010*/  LDC R3, c[0x0][0x388] ;  /* 0x0000e200ff037b82 */ /* 0x000e240000000800 */
[----:B0-----:R-:W-:-:S02]  /*0020*/  ISETP.GE.AND P0, PT, R3, 0x10, PT ;  /* 0x000000100300780c */ /* 0x001fc40003f06270 */
[----:B------:R-:W-:-:S04]  /*0030*/  SHF.R.S32.HI R0, RZ, 0x1f, R3 ;  /* 0x0000001fff007819 */ /* 0x000fc80000011403 */
[----:B------:R-:W-:-:S07]  /*0040*/  LEA.HI R0, R0, R3, RZ, 0x4 ;  /* 0x0000000300007211 */ /* 0x000fce00078f20ff */
[----:B------:R-:W-:Y:S05]  /*0050*/  @!P0 EXIT ;  /* 0x000000000000894d */ /* 0x000fea0003800000 */
[----:B------:R-:W-:-:S05]  /*0060*/  SHF.R.S32.HI R0, RZ, 0x4, R0 ;  /* 0x00000004ff007819 */ /* 0x000fca0000011400 */
[----:B------:R-:W-:-:S05]  /*0070*/  VIADD R2, R0, 0xffffffff ;  /* 0xffffffff00027836 */ /* 0x000fca0000000000 */
[----:B------:R-:W-:Y:S02]  /*0080*/  ISETP.GE.U32.AND P0, PT, R2, 0x3, PT ;  /* 0x000000030200780c */ /* 0x000fe40003f06070 */
[----:B------:R-:W-:-:S11]  /*0090*/  LOP3.LUT R2, R0, 0x3, RZ, 0xc0, !PT ;  /* 0x0000000300027812 */ /* 0x000fd600078ec0ff */
[----:B------:R-:W-:Y:S05]  /*00a0*/  @!P0 BRA `(.L_x_0) ;  /* 0x0000000000c88947 */ /* 0x000fea0003800000 */
[----:B------:R-:W-:-:S05]  /*00b0*/  LOP3.LUT R0, R0, 0x7fffffc, RZ, 0xc0, !PT ;  /* 0x07fffffc00007812 */ /* 0x000fca00078ec0ff */
[----:B------:R-:W-:-:S05]  /*00c0*/  IMAD.MOV R0, RZ, RZ, -R0 ;  /* 0x000000ffff007224 */ /* 0x000fca00078e0a00 */
[----:B------:R-:W-:-:S13]  /*00d0*/  ISETP.GE.AND P0, PT, R0, RZ, PT ;  /* 0x000000ff0000720c */ /* 0x000fda0003f06270 */
[----:B------:R-:W-:Y:S05]  /*00e0*/  @P0 BRA `(.L_x_1) ;  /* 0x00000000009c0947 */ /* 0x000fea0003800000 */
[----:B------:R-:W-:Y:S01]  /*00f0*/  IMAD.MOV R3, RZ, RZ, -R0 ;  /* 0x000000ffff037224 */ /* 0x000fe200078e0a00 */
[----:B------:R-:W-:-:S04]  /*0100*/  PLOP3.LUT P0, PT, PT, PT, PT, 0x80, 0x8 ;  /* 0x000000000008781c */ /* 0x000fc80003f0f070 */
[----:B------:R-:W-:-:S13]  /*0110*/  ISETP.GT.AND P1, PT, R3, 0xc, PT ;  /* 0x0000000c0300780c */ /* 0x000fda0003f24270 */
[----:B------:R-:W-:Y:S05]  /*0120*/  @!P1 BRA `(.L_x_2) ;  /* 0x0000000000509947 */ /* 0x000fea0003800000 */
[----:B------:R-:W-:-:S13]  /*0130*/  PLOP3.LUT P0, PT, PT, PT, PT, 0x8, 0x80 ;  /* 0x000000000080781c */ /* 0x000fda0003f0e170 */
.L_x_3:
[----:B------:R-:W-:Y:S01]  /*0140*/  VIADD R0, R0, 0x10 ;  /* 0x0000001000007836 */ /* 0x000fe20000000000 */
[----:B------:R-:W-:Y:S08]  /*0150*/  BAR.SYNC.DEFER_BLOCKING 0x0 ;  /* 0x0000000000007b1d */ /* 0x000ff00000010000 */
        /* <DEDUP_REMOVED lines=14> */
[----:B------:R-:W-:Y:S01]  /*0240*/  BAR.SYNC.DEFER_BLOCKING 0x0 ;  /* 0x0000000000007b1d */ /* 0x000fe20000010000 */
[----:B------:R-:W-:-:S13]  /*0250*/  ISETP.GE.AND P1, PT, R0, -0xc, PT ;  /* 0xfffffff40000780c */ /* 0x000fda0003f26270 */
[----:B------:R-:W-:Y:S05]  /*0260*/  @!P1 BRA `(.L_x_3) ;  /* 0xfffffffc00b49947 */ /* 0x000fea000383ffff */
.L_x_2:
[----:B------:R-:W-:-:S05]  /*0270*/  IMAD.MOV R3, RZ, RZ, -R0 ;  /* 0x000000ffff037224 */ /* 0x000fca00078e0a00 */
[----:B------:R-:W-:-:S13]  /*0280*/  ISETP.GT.AND P1, PT, R3, 0x4, PT ;  /* 0x000000040300780c */ /* 0x000fda0003f24270 */
[----:B------:R-:W-:Y:S05]  /*0290*/  @!P1 BRA `(.L_x_4) ;  /* 0x0000000000289947 */ /* 0x000fea0003800000 */
        /* <DEDUP_REMOVED lines=8> */
[----:B------:R-:W-:Y:S01]  /*0320*/  PLOP3.LUT P0, PT, PT, PT, PT, 0x8, 0x80 ;  /* 0x000000000080781c */ /* 0x000fe20003f0e170 */
[----:B------:R-:W-:-:S12]  /*0330*/  VIADD R0, R0, 0x8 ;  /* 0x0000000800007836 */ /* 0x000fd80000000000 */
.L_x_4:
[----:B------:R-:W-:-:S13]  /*0340*/  ISETP.NE.OR P0, PT, R0, RZ, P0 ;  /* 0x000000ff0000720c */ /* 0x000fda0000705670 */
[----:B------:R-:W-:Y:S05]  /*0350*/  @!P0 BRA `(.L_x_0) ;  /* 0x00000000001c8947 */ /* 0x000fea0003800000 */
.L_x_1:
[----:B------:R-:W-:Y:S01]  /*0360*/  VIADD R0, R0, 0x4 ;  /* 0x0000000400007836 */ /* 0x000fe20000000000 */
[----:B------:R-:W-:Y:S08]  /*0370*/  BAR.SYNC.DEFER_BLOCKING 0x0 ;  /* 0x0000000000007b1d */ /* 0x000ff00000010000 */
[----:B------:R-:W-:Y:S08]  /*0380*/  BAR.SYNC.DEFER_BLOCKING 0x0 ;  /* 0x0000000000007b1d */ /* 0x000ff00000010000 */
[----:B------:R-:W-:Y:S08]  /*0390*/  BAR.SYNC.DEFER_BLOCKING 0x0 ;  /* 0x0000000000007b1d */ /* 0x000ff00000010000 */
[----:B------:R-:W-:Y:S01]  /*03a0*/  BAR.SYNC.DEFER_BLOCKING 0x0 ;  /* 0x0000000000007b1d */ /* 0x000fe20000010000 */
[----:B------:R-:W-:-:S13]  /*03b0*/  ISETP.NE.AND P0, PT, R0, RZ, PT ;  /* 0x000000ff0000720c */ /* 0x000fda0003f05270 */
[----:B------:R-:W-:Y:S05]  /*03c0*/  @P0 BRA `(.L_x_1) ;  /* 0xfffffffc00e40947 */ /* 0x000fea000383ffff */
.L_x_0:
[----:B------:R-:W-:-:S13]  /*03d0*/  ISETP.NE.AND P0, PT, R2, RZ, PT ;  /* 0x000000ff0200720c */ /* 0x000fda0003f05270 */
[----:B------:R-:W-:Y:S05]  /*03e0*/  @!P0 EXIT ;  /* 0x000000000000894d */ /* 0x000fea0003800000 */
[----:B------:R-:W-:-:S07]  /*03f0*/  IMAD.MOV R2, RZ, RZ, -R2 ;  /* 0x000000ffff027224 */ /* 0x000fce00078e0a02 */
.L_x_5:
[----:B------:R-:W-:Y:S01]  /*0400*/  VIADD R2, R2, 0x1 ;  /* 0x0000000102027836 */ /* 0x000fe20000000000 */
[----:B------:R-:W-:Y:S04]  /*0410*/  BAR.SYNC.DEFER_BLOCKING 0x0 ;  /* 0x0000000000007b1d */ /* 0x000fe80000010000 */
[----:B------:R-:W-:-:S13]  /*0420*/  ISETP.NE.AND P0, PT, R2, RZ, PT ;  /* 0x000000ff0200720c */ /* 0x000fda0003f05270 */
[----:B------:R-:W-:Y:S05]  /*0430*/  @P0 BRA `(.L_x_5) ;  /* 0xfffffffc00f00947 */ /* 0x000fea000383ffff */
[----:B------:R-:W-:Y:S05]  /*0440*/  EXIT ;  /* 0x000000000000794d */ /* 0x000fea0003800000 */
.L_x_6:
[----:B------:R-:W-:-:S00]  /*0450*/  BRA `(.L_x_6) ;  /* 0xfffffffc00fc7947 */ /* 0x000fc0000383ffff */
[----:B------:R-:W-:-:S00]  /*0460*/  NOP ;  /* 0x0000000000007918 */ /* 0x000fc00000000000 */
        /* <DEDUP_REMOVED lines=9> */
.L_x_7:


//--------------------- .nv.shared.reserved.0     --------------------------
	.section	.nv.shared.reserved.0,"aw",@nobits
	.weak		__nv_reservedSMEM_offset_0_alias
	.size		__nv_reservedSMEM_offset_0_alias, 0, 64
	.other		__nv_reservedSMEM_offset_0_alias,@"STO_CUDA_RESERVED_SHARED STV_DEFAULT"
__nv_reservedSMEM_offset_0_alias:
	.zero		0
	.zero		64


//--------------------- .nv.constant0._Z8warptileILi128ELi128ELi16ELi64ELi64ELi1ELi1ELi1ELi16ELi8ELi1EEviiiPfS0_S0_ --------------------------
	.section	.nv.constant0._Z8warptileILi128ELi128ELi16ELi64ELi64ELi1ELi1ELi1ELi16ELi8ELi1EEviiiPfS0_S0_,"a",@progbits
	.sectionflags	@""
	.align	4
.nv.constant0._Z8warptileILi128ELi128ELi16ELi64ELi64ELi1ELi1ELi1ELi16ELi8ELi1EEviiiPfS0_S0_:
	.zero		936


//--------------------- SYMBOLS --------------------------

	.type		.nv.reservedSmem.offset0,@object
	.size		.nv.reservedSmem.offset0,0x4
